//
// Generated by NVIDIA NVVM Compiler
//
// Compiler Build ID: CL-36424714
// Cuda compilation tools, release 13.0, V13.0.88
// Based on NVVM 20.0.0
//

.version 9.0
.target sm_100
.address_size 64

	// .globl	_Z3sumPiiS_

.visible .entry _Z3sumPiiS_(
	.param .u64 .ptr .align 1 _Z3sumPiiS__param_0,
	.param .u32 _Z3sumPiiS__param_1,
	.param .u64 .ptr .align 1 _Z3sumPiiS__param_2
)
{
	.reg .pred 	%p<2>;
	.reg .b32 	%r<7>;
	.reg .b64 	%rd<9>;

	ld.param.u64 	%rd2, [_Z3sumPiiS__param_0];
	ld.param.s32 	%rd4, [_Z3sumPiiS__param_1];
	ld.param.u64 	%rd3, [_Z3sumPiiS__param_2];
	mov.u32 	%r1, %ctaid.x;
	mov.u32 	%r2, %ntid.x;
	mov.u32 	%r3, %tid.x;
	mad.lo.s32 	%r4, %r1, %r2, %r3;
	cvt.u64.u32 	%rd1, %r4;
	setp.ge.u64 	%p1, %rd1, %rd4;
	@%p1 bra 	$L__BB0_2;
	cvta.to.global.u64 	%rd5, %rd2;
	cvta.to.global.u64 	%rd6, %rd3;
	shl.b64 	%rd7, %rd1, 2;
	add.s64 	%rd8, %rd5, %rd7;
	ld.global.u32 	%r5, [%rd8];
	atom.global.add.u32 	%r6, [%rd6], %r5;
$L__BB0_2:
	ret;

}


// ===== COMPILED SASS (sm_100) =====

	.target	sm_100

	.elftype	@"ET_EXEC"


//--------------------- .note.nv.tkinfo           --------------------------
	.section	.note.nv.tkinfo,"",@"SHT_NOTE"
	.sectionflags	@"SHF_NOTE_NV_TKINFO"
	.tkinfo
        /*0018*/ 	.word	0x00000002
        /*0030*/ 	.string	""
        /*0030*/ 	.string	"ptxas"
        /*0030*/ 	.string	"Cuda compilation tools, release 13.0, V13.0.88"
        /*0030*/ 	.string	"Build cuda_13.0.r13.0/compiler.36424714_0"
        /*0030*/ 	.string	"-arch sm_100 -m 64 "



//--------------------- .note.nv.cuinfo           --------------------------
	.section	.note.nv.cuinfo,"",@"SHT_NOTE"
	.sectionflags	@"SHF_NOTE_NV_CUINFO"
        /*0018*/ 	.short	0x0002
        /*001a*/ 	.short	0x0064
        /*001c*/ 	.short	0x0082
	.zero		2


//--------------------- .nv.info                  --------------------------
	.section	.nv.info,"",@"SHT_CUDA_INFO"
	.align	4


	//----- nvinfo : EIATTR_REGCOUNT
	.align		4
        /*0000*/ 	.byte	0x04, 0x2f
        /*0002*/ 	.short	(.L_1 - .L_0)
	.align		4
.L_0:
        /*0004*/ 	.word	index@(_Z3sumPiiS_)
        /*0008*/ 	.word	0x0000000a


	//----- nvinfo : EIATTR_FRAME_SIZE
	.align		4
.L_1:
        /*000c*/ 	.byte	0x04, 0x11
        /*000e*/ 	.short	(.L_3 - .L_2)
	.align		4
.L_2:
        /*0010*/ 	.word	index@(_Z3sumPiiS_)
        /*0014*/ 	.word	0x00000000


	//----- nvinfo : EIATTR_MIN_STACK_SIZE
	.align		4
.L_3:
        /*0018*/ 	.byte	0x04, 0x12
        /*001a*/ 	.short	(.L_5 - .L_4)
	.align		4
.L_4:
        /*001c*/ 	.word	index@(_Z3sumPiiS_)
        /*0020*/ 	.word	0x00000000
.L_5:


//--------------------- .nv.compat                --------------------------
	.section	.nv.compat,"",@"SHT_CUDA_COMPAT_INFO"
	.align	4
        /*0000*/ 	.byte	0x02, 0x09, 0x00, 0x00, 0x02, 0x02, 0x01, 0x00, 0x02, 0x05, 0x05, 0x00, 0x03, 0x07, 0x01, 0x01
        /*0010*/ 	.byte	0x02, 0x03, 0x00, 0x00, 0x02, 0x06, 0x01, 0x00, 0x04, 0x0b, 0x08, 0x00, 0x09, 0x00, 0x00, 0x00
        /*0020*/ 	.byte	0x00, 0x00, 0x00, 0x00


//--------------------- .nv.info._Z3sumPiiS_      --------------------------
	.section	.nv.info._Z3sumPiiS_,"",@"SHT_CUDA_INFO"
	.sectionflags	@""
	.align	4


	//----- nvinfo : EIATTR_CUDA_API_VERSION
	.align		4
        /*0000*/ 	.byte	0x04, 0x37
        /*0002*/ 	.short	(.L_7 - .L_6)
.L_6:
        /*0004*/ 	.word	0x00000082


	//----- nvinfo : EIATTR_KPARAM_INFO
	.align		4
.L_7:
        /*0008*/ 	.byte	0x04, 0x17
        /*000a*/ 	.short	(.L_9 - .L_8)
.L_8:
        /*000c*/ 	.word	0x00000000
        /*0010*/ 	.short	0x0002
        /*0012*/ 	.short	0x0010
        /*0014*/ 	.byte	0x00, 0xf5, 0x21, 0x00


	//----- nvinfo : EIATTR_KPARAM_INFO
	.align		4
.L_9:
        /*0018*/ 	.byte	0x04, 0x17
        /*001a*/ 	.short	(.L_11 - .L_10)
.L_10:
        /*001c*/ 	.word	0x00000000
        /*0020*/ 	.short	0x0001
        /*0022*/ 	.short	0x0008
        /*0024*/ 	.byte	0x00, 0xf0, 0x11, 0x00


	//----- nvinfo : EIATTR_KPARAM_INFO
	.align		4
.L_11:
        /*0028*/ 	.byte	0x04, 0x17
        /*002a*/ 	.short	(.L_13 - .L_12)
.L_12:
        /*002c*/ 	.word	0x00000000
        /*0030*/ 	.short	0x0000
        /*0032*/ 	.short	0x0000
        /*0034*/ 	.byte	0x00, 0xf5, 0x21, 0x00


	//----- nvinfo : EIATTR_SPARSE_MMA_MASK
	.align		4
.L_13:
        /*0038*/ 	.byte	0x03, 0x50
        /*003a*/ 	.short	0x0000


	//----- nvinfo : EIATTR_MAXREG_COUNT
	.align		4
        /*003c*/ 	.byte	0x03, 0x1b
        /*003e*/ 	.short	0x00ff


	//----- nvinfo : EIATTR_MERCURY_ISA_VERSION
	.align		4
        /*0040*/ 	.byte	0x03, 0x5f
        /*0042*/ 	.short	0x0101


	//----- nvinfo : EIATTR_INT_WARP_WIDE_INSTR_OFFSETS
	.align		4
        /*0044*/ 	.byte	0x04, 0x31
        /*0046*/ 	.short	(.L_15 - .L_14)


	//   ....[0]....
.L_14:
        /*0048*/ 	.word	0x00000100


	//   ....[1]....
        /*004c*/ 	.word	0x00000140


	//----- nvinfo : EIATTR_VRC_CTA_INIT_COUNT
	.align		4
.L_15:
        /*0050*/ 	.byte	0x02, 0x4a
	.zero		1
	.zero		1


	//----- nvinfo : EIATTR_EXIT_INSTR_OFFSETS
	.align		4
        /*0054*/ 	.byte	0x04, 0x1c
        /*0056*/ 	.short	(.L_17 - .L_16)


	//   ....[0]....
.L_16:
        /*0058*/ 	.word	0x00000090


	//   ....[1]....
        /*005c*/ 	.word	0x00000170


	//----- nvinfo : EIATTR_CBANK_PARAM_SIZE
	.align		4
.L_17:
        /*0060*/ 	.byte	0x03, 0x19
        /*0062*/ 	.short	0x0018


	//----- nvinfo : EIATTR_PARAM_CBANK
	.align		4
        /*0064*/ 	.byte	0x04, 0x0a
        /*0066*/ 	.short	(.L_19 - .L_18)
	.align		4
.L_18:
        /*0068*/ 	.word	index@(.nv.constant0._Z3sumPiiS_)
        /*006c*/ 	.short	0x0380
        /*006e*/ 	.short	0x0018


	//----- nvinfo : EIATTR_SW_WAR
	.align		4
.L_19:
        /*0070*/ 	.byte	0x04, 0x36
        /*0072*/ 	.short	(.L_21 - .L_20)
.L_20:
        /*0074*/ 	.word	0x00000008
.L_21:


//--------------------- .nv.callgraph             --------------------------
	.section	.nv.callgraph,"",@"SHT_CUDA_CALLGRAPH"
	.align	4
	.sectionentsize	8
	.align		4
        /*0000*/ 	.word	0x00000000
	.align		4
        /*0004*/ 	.word	0xffffffff
	.align		4
        /*0008*/ 	.word	0x00000000
	.align		4
        /*000c*/ 	.word	0xfffffffe
	.align		4
        /*0010*/ 	.word	0x00000000
	.align		4
        /*0014*/ 	.word	0xfffffffd
	.align		4
        /*0018*/ 	.word	0x00000000
	.align		4
        /*001c*/ 	.word	0xfffffffc


//--------------------- .text._Z3sumPiiS_         --------------------------
	.section	.text._Z3sumPiiS_,"ax",@progbits
	.align	128
        .global         _Z3sumPiiS_
        .type           _Z3sumPiiS_,@function
        .size           _Z3sumPiiS_,(.L_x_1 - _Z3sumPiiS_)
        .other          _Z3sumPiiS_,@"STO_CUDA_ENTRY STV_DEFAULT"
_Z3sumPiiS_:
.text._Z3sumPiiS_:
[----:B------:R-:W-:Y:S01]  /*0000*/  LDC R1, c[0x0][0x37c] ;  /* 0x0000df00ff017b82 */ /* 0x000fe20000000800 */
[----:B------:R-:W0:Y:S07]  /*0010*/  S2R R3, SR_TID.X ;  /* 0x0000000000037919 */ /* 0x000e2e0000002100 */
[----:B------:R-:W0:Y:S01]  /*0020*/  S2UR UR4, SR_CTAID.X ;  /* 0x00000000000479c3 */ /* 0x000e220000002500 */
[----:B------:R-:W1:Y:S07]  /*0030*/  LDCU UR5, c[0x0][0x388] ;  /* 0x00007100ff0577ac */ /* 0x000e6e0008000800 */
[----:B------:R-:W0:Y:S02]  /*0040*/  LDC R0, c[0x0][0x360] ;  /* 0x0000d800ff007b82 */ /* 0x000e240000000800 */
[----:B0-----:R-:W-:Y:S01]  /*0050*/  IMAD R0, R0, UR4, R3 ;  /* 0x0000000400007c24 */ /* 0x001fe2000f8e0203 */
[----:B-1----:R-:W-:-:S04]  /*0060*/  USHF.R.S32.HI UR4, URZ, 0x1f, UR5 ;  /* 0x0000001fff047899 */ /* 0x002fc80008011405 */
[----:B------:R-:W-:-:S04]  /*0070*/  ISETP.GE.U32.AND P0, PT, R0, UR5, PT ;  /* 0x0000000500007c0c */ /* 0x000fc8000bf06070 */
[----:B------:R-:W-:-:S13]  /*0080*/  ISETP.GE.U32.AND.EX P0, PT, RZ, UR4, PT, P0 ;  /* 0x00000004ff007c0c */ /* 0x000fda000bf06100 */
[----:B------:R-:W-:Y:S05]  /*0090*/  @P0 EXIT ;  /* 0x000000000000094d */ /* 0x000fea0003800000 */
[----:B------:R-:W0:Y:S01]  /*00a0*/  LDCU.64 UR4, c[0x0][0x380] ;  /* 0x00007000ff0477ac */ /* 0x000e220008000a00 */
[----:B------:R-:W1:Y:S01]  /*00b0*/  LDCU.64 UR6, c[0x0][0x358] ;  /* 0x00006b00ff0677ac */ /* 0x000e620008000a00 */
[----:B0-----:R-:W-:-:S04]  /*00c0*/  LEA R4, P0, R0, UR4, 0x2 ;  /* 0x0000000400047c11 */ /* 0x001fc8000f8010ff */
[----:B------:R-:W-:-:S05]  /*00d0*/  LEA.HI.X R5, R0, UR5, RZ, 0x2, P0 ;  /* 0x0000000500057c11 */ /* 0x000fca00080f14ff */
[----:B-1----:R-:W2:Y:S01]  /*00e0*/  LDG.E R4, desc[UR6][R4.64] ;  /* 0x0000000604047981 */ /* 0x002ea2000c1e1900 */
[----:B------:R-:W0:Y:S01]  /*00f0*/  LDC.64 R2, c[0x0][0x390] ;  /* 0x0000e400ff027b82 */ /* 0x000e220000000a00 */
[----:B------:R-:W-:Y:S01]  /*0100*/  VOTEU.ANY UR4, UPT, PT ;  /* 0x0000000000047886 */ /* 0x000fe200038e0100 */
[----:B------:R-:W1:Y:S01]  /*0110*/  S2R R0, SR_LANEID ;  /* 0x0000000000007919 */ /* 0x000e620000000000 */
[----:B------:R-:W-:-:S06]  /*0120*/  UFLO.U32 UR4, UR4 ;  /* 0x00000004000472bd */ /* 0x000fcc00080e0000 */
[----:B-1----:R-:W-:Y:S01]  /*0130*/  ISETP.EQ.U32.AND P0, PT, R0, UR4, PT ;  /* 0x0000000400007c0c */ /* 0x002fe2000bf02070 */
[----:B--2---:R-:W1:Y:S02]  /*0140*/  REDUX.SUM UR5, R4 ;  /* 0x00000000040573c4 */ /* 0x004e64000000c000 */
[----:B-1----:R-:W-:-:S10]  /*0150*/  IMAD.U32 R7, RZ, RZ, UR5 ;  /* 0x00000005ff077e24 */ /* 0x002fd4000f8e00ff */
[----:B0-----:R-:W-:Y:S01]  /*0160*/  @P0 REDG.E.ADD.STRONG.GPU desc[UR6][R2.64], R7 ;  /* 0x000000070200098e */ /* 0x001fe2000c12e106 */
[----:B------:R-:W-:Y:S05]  /*0170*/  EXIT ;  /* 0x000000000000794d */ /* 0x000fea0003800000 */
.L_x_0:
[----:B------:R-:W-:-:S00]  /*0180*/  BRA `(.L_x_0) ;  /* 0xfffffffc00fc7947 */ /* 0x000fc0000383ffff */
[----:B------:R-:W-:-:S00]  /*0190*/  NOP ;  /* 0x0000000000007918 */ /* 0x000fc00000000000 */
        /* <DEDUP_REMOVED lines=14> */
.L_x_1:


//--------------------- .nv.shared.reserved.0     --------------------------
	.section	.nv.shared.reserved.0,"aw",@nobits
	.weak		__nv_reservedSMEM_offset_0_alias
	.size		__nv_reservedSMEM_offset_0_alias, 0, 64
	.other		__nv_reservedSMEM_offset_0_alias,@"STO_CUDA_RESERVED_SHARED STV_DEFAULT"
__nv_reservedSMEM_offset_0_alias:
	.zero		0
	.zero		64


//--------------------- .nv.constant0._Z3sumPiiS_ --------------------------
	.section	.nv.constant0._Z3sumPiiS_,"a",@progbits
	.sectionflags	@""
	.align	4
.nv.constant0._Z3sumPiiS_:
	.zero		920


//--------------------- SYMBOLS --------------------------

	.type		.nv.reservedSmem.offset0,@object
	.size		.nv.reservedSmem.offset0,0x4
